	.headerflags	@"EF_CUDA_TEXMODE_UNIFIED EF_CUDA_64BIT_ADDRESS EF_CUDA_ACCELERATORS EF_CUDA_SM90 EF_CUDA_VIRTUAL_SM(EF_CUDA_SM90)"
	.elftype	@"ET_EXEC"


//--------------------- .nv.info                  --------------------------
	.section	.nv.info,"",@"SHT_CUDA_INFO"
	.align	4


	//----- nvinfo : EIATTR_REGCOUNT
	.align		4
        /*0000*/ 	.byte	0x04, 0x2f
        /*0002*/ 	.short	(.L_3 - .L_2)
	.align		4
.L_2:
        /*0004*/ 	.word	index@(triton_poi_fused__native_batch_norm_legit_no_training_relu_76)
        /*0008*/ 	.word	0x00000030


	//----- nvinfo : EIATTR_MIN_STACK_SIZE
	.align		4
.L_3:
        /*000c*/ 	.byte	0x04, 0x12
        /*000e*/ 	.short	(.L_5 - .L_4)
	.align		4
.L_4:
        /*0010*/ 	.word	index@(triton_poi_fused__native_batch_norm_legit_no_training_relu_76)
        /*0014*/ 	.word	0x00000000


	//----- nvinfo : EIATTR_FRAME_SIZE
	.align		4
.L_5:
        /*0018*/ 	.byte	0x04, 0x11
        /*001a*/ 	.short	(.L_7 - .L_6)
	.align		4
.L_6:
        /*001c*/ 	.word	index@(triton_poi_fused__native_batch_norm_legit_no_training_relu_76)
        /*0020*/ 	.word	0x00000000


	//----- nvinfo : EIATTR_MIN_STACK_SIZE
	.align		4
.L_7:
        /*0024*/ 	.byte	0x04, 0x12
        /*0026*/ 	.short	(.L_9 - .L_8)
	.align		4
.L_8:
        /*0028*/ 	.word	index@(triton_poi_fused__native_batch_norm_legit_no_training_relu_76)
        /*002c*/ 	.word	0x00000000
.L_9:


//--------------------- .nv.info.triton_poi_fused__native_batch_norm_legit_no_training_relu_76 --------------------------
	.section	.nv.info.triton_poi_fused__native_batch_norm_legit_no_training_relu_76,"",@"SHT_CUDA_INFO"
	.sectionflags	@""
	.align	4


	//----- nvinfo : EIATTR_CUDA_API_VERSION
	.align		4
        /*0000*/ 	.byte	0x04, 0x37
        /*0002*/ 	.short	(.L_11 - .L_10)
.L_10:
        /*0004*/ 	.word	0x0000007c


	//----- nvinfo : EIATTR_KPARAM_INFO
	.align		4
.L_11:
        /*0008*/ 	.byte	0x04, 0x17
        /*000a*/ 	.short	(.L_13 - .L_12)
.L_12:
        /*000c*/ 	.word	0x00000000
        /*0010*/ 	.short	0x0006
        /*0012*/ 	.short	0x0030
        /*0014*/ 	.byte	0x00, 0xf0, 0x11, 0x00


	//----- nvinfo : EIATTR_KPARAM_INFO
	.align		4
.L_13:
        /*0018*/ 	.byte	0x04, 0x17
        /*001a*/ 	.short	(.L_15 - .L_14)
.L_14:
        /*001c*/ 	.word	0x00000000
        /*0020*/ 	.short	0x0005
        /*0022*/ 	.short	0x0028
        /*0024*/ 	.byte	0x00, 0xf4, 0x21, 0x00


	//----- nvinfo : EIATTR_KPARAM_INFO
	.align		4
.L_15:
        /*0028*/ 	.byte	0x04, 0x17
        /*002a*/ 	.short	(.L_17 - .L_16)
.L_16:
        /*002c*/ 	.word	0x00000000
        /*0030*/ 	.short	0x0004
        /*0032*/ 	.short	0x0020
        /*0034*/ 	.byte	0x00, 0xf4, 0x21, 0x00


	//----- nvinfo : EIATTR_KPARAM_INFO
	.align		4
.L_17:
        /*0038*/ 	.byte	0x04, 0x17
        /*003a*/ 	.short	(.L_19 - .L_18)
.L_18:
        /*003c*/ 	.word	0x00000000
        /*0040*/ 	.short	0x0003
        /*0042*/ 	.short	0x0018
        /*0044*/ 	.byte	0x00, 0xf4, 0x21, 0x00


	//----- nvinfo : EIATTR_KPARAM_INFO
	.align		4
.L_19:
        /*0048*/ 	.byte	0x04, 0x17
        /*004a*/ 	.short	(.L_21 - .L_20)
.L_20:
        /*004c*/ 	.word	0x00000000
        /*0050*/ 	.short	0x0002
        /*0052*/ 	.short	0x0010
        /*0054*/ 	.byte	0x00, 0xf4, 0x21, 0x00


	//----- nvinfo : EIATTR_KPARAM_INFO
	.align		4
.L_21:
        /*0058*/ 	.byte	0x04, 0x17
        /*005a*/ 	.short	(.L_23 - .L_22)
.L_22:
        /*005c*/ 	.word	0x00000000
        /*0060*/ 	.short	0x0001
        /*0062*/ 	.short	0x0008
        /*0064*/ 	.byte	0x00, 0xf4, 0x21, 0x00


	//----- nvinfo : EIATTR_KPARAM_INFO
	.align		4
.L_23:
        /*0068*/ 	.byte	0x04, 0x17
        /*006a*/ 	.short	(.L_25 - .L_24)
.L_24:
        /*006c*/ 	.word	0x00000000
        /*0070*/ 	.short	0x0000
        /*0072*/ 	.short	0x0000
        /*0074*/ 	.byte	0x00, 0xf4, 0x21, 0x00


	//----- nvinfo : EIATTR_SPARSE_MMA_MASK
	.align		4
.L_25:
        /*0078*/ 	.byte	0x03, 0x50
        /*007a*/ 	.short	0x0000


	//----- nvinfo : EIATTR_MAXREG_COUNT
	.align		4
        /*007c*/ 	.byte	0x03, 0x1b
        /*007e*/ 	.short	0x00ff


	//----- nvinfo : EIATTR_EXIT_INSTR_OFFSETS
	.align		4
        /*0080*/ 	.byte	0x04, 0x1c
        /*0082*/ 	.short	(.L_27 - .L_26)


	//   ....[0]....
.L_26:
        /*0084*/ 	.word	0x00000db0


	//   ....[1]....
        /*0088*/ 	.word	0x00000dd0


	//----- nvinfo : EIATTR_REQNTID
	.align		4
.L_27:
        /*008c*/ 	.byte	0x04, 0x10
        /*008e*/ 	.short	(.L_29 - .L_28)
.L_28:
        /*0090*/ 	.word	0x00000080
        /*0094*/ 	.word	0x00000001
        /*0098*/ 	.word	0x00000001


	//----- nvinfo : EIATTR_CBANK_PARAM_SIZE
	.align		4
.L_29:
        /*009c*/ 	.byte	0x03, 0x19
        /*009e*/ 	.short	0x0034


	//----- nvinfo : EIATTR_PARAM_CBANK
	.align		4
        /*00a0*/ 	.byte	0x04, 0x0a
        /*00a2*/ 	.short	(.L_31 - .L_30)
	.align		4
.L_30:
        /*00a4*/ 	.word	index@(.nv.constant0.triton_poi_fused__native_batch_norm_legit_no_training_relu_76)
        /*00a8*/ 	.short	0x0210
        /*00aa*/ 	.short	0x0034


	//----- nvinfo : EIATTR_SW_WAR
	.align		4
.L_31:
        /*00ac*/ 	.byte	0x04, 0x36
        /*00ae*/ 	.short	(.L_33 - .L_32)
.L_32:
        /*00b0*/ 	.word	0x00000008
.L_33:


//--------------------- .nv.callgraph             --------------------------
	.section	.nv.callgraph,"",@"SHT_CUDA_CALLGRAPH"
	.align	4
	.sectionentsize	8
	.align		4
        /*0000*/ 	.word	0x00000000
	.align		4
        /*0004*/ 	.word	0xffffffff
	.align		4
        /*0008*/ 	.word	0x00000000
	.align		4
        /*000c*/ 	.word	0xfffffffe
	.align		4
        /*0010*/ 	.word	0x00000000
	.align		4
        /*0014*/ 	.word	0xfffffffd
	.align		4
        /*0018*/ 	.word	0x00000000
	.align		4
        /*001c*/ 	.word	0xfffffffc


//--------------------- .nv.constant4             --------------------------
	.section	.nv.constant4,"a",@progbits
	.align	8
	.align		8
.nv.constant4:
        /*0000*/ 	.dword	_$_str
	.align		8
        /*0008*/ 	.dword	_$_str_$_2


//--------------------- .text.triton_poi_fused__native_batch_norm_legit_no_training_relu_76 --------------------------
	.section	.text.triton_poi_fused__native_batch_norm_legit_no_training_relu_76,"ax",@progbits
	.align	128
        .global         triton_poi_fused__native_batch_norm_legit_no_training_relu_76
        .type           triton_poi_fused__native_batch_norm_legit_no_training_relu_76,@function
        .size           triton_poi_fused__native_batch_norm_legit_no_training_relu_76,(.L_x_1 - triton_poi_fused__native_batch_norm_legit_no_training_relu_76)
        .other          triton_poi_fused__native_batch_norm_legit_no_training_relu_76,@"STO_CUDA_ENTRY STV_DEFAULT"
triton_poi_fused__native_batch_norm_legit_no_training_relu_76:
.text.triton_poi_fused__native_batch_norm_legit_no_training_relu_76:
[----:B------:R-:W0:Y:S01]  /*0000*/  LDC R1, c[0x0][0x28] ;  /* 0x00000a00ff017b82 */ /* 0x000e220000000800 */
[----:B------:R-:W1:Y:S07]  /*0010*/  S2R R0, SR_TID.X ;  /* 0x0000000000007919 */ /* 0x000e6e0000002100 */
[----:B------:R-:W2:Y:S01]  /*0020*/  LDC.64 R4, c[0x0][0x220] ;  /* 0x00008800ff047b82 */ /* 0x000ea20000000a00 */
[----:B------:R-:W-:Y:S01]  /*0030*/  MOV R42, RZ ;  /* 0x000000ff002a7202 */ /* 0x000fe20000000f00 */
[----:B------:R-:W3:Y:S01]  /*0040*/  S2R R3, SR_CTAID.X ;  /* 0x0000000000037919 */ /* 0x000ee20000002500 */
[----:B------:R-:W-:Y:S01]  /*0050*/  HFMA2.MMA R38, -RZ, RZ, 0, 0 ;  /* 0x00000000ff267435 */ /* 0x000fe200000001ff */
[----:B------:R-:W-:Y:S01]  /*0060*/  ULDC.64 UR4, c[0x0][0x208] ;  /* 0x0000820000047ab9 */ /* 0x000fe20000000a00 */
[----:B------:R-:W-:-:S02]  /*0070*/  CS2R R36, SRZ ;  /* 0x0000000000247805 */ /* 0x000fc4000001ff00 */
[----:B------:R-:W-:Y:S02]  /*0080*/  CS2R R24, SRZ ;  /* 0x0000000000187805 */ /* 0x000fe4000001ff00 */
[----:B------:R-:W-:Y:S02]  /*0090*/  MOV R6, RZ ;  /* 0x000000ff00067202 */ /* 0x000fe40000000f00 */
[----:B------:R-:W-:Y:S02]  /*00a0*/  CS2R R34, SRZ ;  /* 0x0000000000227805 */ /* 0x000fe4000001ff00 */
[----:B------:R-:W-:Y:S01]  /*00b0*/  CS2R R32, SRZ ;  /* 0x0000000000207805 */ /* 0x000fe2000001ff00 */
[----:B------:R-:W4:Y:S08]  /*00c0*/  LDC.64 R30, c[0x0][0x218] ;  /* 0x00008600ff1e7b82 */ /* 0x000f300000000a00 */
[----:B------:R-:W5:Y:S08]  /*00d0*/  LDC.64 R28, c[0x0][0x228] ;  /* 0x00008a00ff1c7b82 */ /* 0x000f700000000a00 */
[----:B------:R-:W2:Y:S01]  /*00e0*/  LDC.64 R16, c[0x0][0x230] ;  /* 0x00008c00ff107b82 */ /* 0x000ea20000000a00 */
[----:B-1----:R-:W-:-:S02]  /*00f0*/  SHF.L.U32 R0, R0, 0x2, RZ ;  /* 0x0000000200007819 */ /* 0x002fc400000006ff */
[----:B---3--:R-:W-:-:S05]  /*0100*/  SHF.R.S32.HI R7, RZ, 0x15, R3 ;  /* 0x00000015ff077819 */ /* 0x008fca0000011403 */
[----:B------:R-:W1:Y:S01]  /*0110*/  LDC.64 R26, c[0x0][0x210] ;  /* 0x00008400ff1a7b82 */ /* 0x000e620000000a00 */
[----:B------:R-:W-:Y:S02]  /*0120*/  LOP3.LUT R0, R0, 0x1fc, RZ, 0xc0, !PT ;  /* 0x000001fc00007812 */ /* 0x000fe400078ec0ff */
[----:B------:R-:W-:Y:S02]  /*0130*/  SGXT R7, R7, 0x1 ;  /* 0x000000010707781a */ /* 0x000fe40000000200 */
[----:B------:R-:W-:-:S04]  /*0140*/  LEA R0, R3, R0, 0xa ;  /* 0x0000000003007211 */ /* 0x000fc800078e50ff */
[----:B------:R-:W-:Y:S02]  /*0150*/  LEA.HI R2, R7, R0, RZ, 0x8 ;  /* 0x0000000007027211 */ /* 0x000fe400078f40ff */
[----:B------:R-:W-:Y:S02]  /*0160*/  ISETP.GE.AND P1, PT, R0, 0x4c800, PT ;  /* 0x0004c8000000780c */ /* 0x000fe40003f26270 */
[----:B------:R-:W-:Y:S01]  /*0170*/  SHF.R.S32.HI R3, RZ, 0x8, R2 ;  /* 0x00000008ff037819 */ /* 0x000fe20000011402 */
[----:B------:R-:W-:-:S10]  /*0180*/  HFMA2.MMA R2, -RZ, RZ, 0, 0 ;  /* 0x00000000ff027435 */ /* 0x000fd400000001ff */
[----:B------:R-:W-:-:S05]  /*0190*/  IMAD.HI R2, R3, -0x29d47f29, R2 ;  /* 0xd62b80d703027827 */ /* 0x000fca00078e0202 */
[----:B------:R-:W-:-:S04]  /*01a0*/  SHF.R.U32.HI R9, RZ, 0x1f, R2 ;  /* 0x0000001fff097819 */ /* 0x000fc80000011602 */
[----:B------:R-:W-:-:S05]  /*01b0*/  LEA.HI.SX32 R9, R2, R9, 0x18 ;  /* 0x0000000902097211 */ /* 0x000fca00078fc2ff */
[----:B------:R-:W-:-:S04]  /*01c0*/  IMAD R41, R9, -0x132, R3 ;  /* 0xfffffece09297824 */ /* 0x000fc800078e0203 */
[----:B--2---:R-:W-:-:S05]  /*01d0*/  IMAD.WIDE R2, R41, 0x4, R4 ;  /* 0x0000000429027825 */ /* 0x004fca00078e0204 */
[----:B------:R-:W2:Y:S04]  /*01e0*/  @!P1 LDG.E.EL R42, desc[UR4][R2.64] ;  /* 0x00000004022a9981 */ /* 0x000ea8000c2e1900 */
[----:B------:R-:W3:Y:S01]  /*01f0*/  @!P1 LDG.E.EL R38, desc[UR4][R2.64] ;  /* 0x0000000402269981 */ /* 0x000ee2000c2e1900 */
[----:B------:R-:W-:-:S03]  /*0200*/  IADD3 R8, R0, 0x200, RZ ;  /* 0x0000020000087810 */ /* 0x000fc60007ffe0ff */
[----:B------:R-:W3:Y:S04]  /*0210*/  @!P1 LDG.E.EL R36, desc[UR4][R2.64] ;  /* 0x0000000402249981 */ /* 0x000ee8000c2e1900 */
[----:B------:R1:W3:Y:S01]  /*0220*/  @!P1 LDG.E.EL R25, desc[UR4][R2.64] ;  /* 0x0000000402199981 */ /* 0x0002e2000c2e1900 */
[----:B------:R-:W-:-:S04]  /*0230*/  LEA.HI R7, R7, R8, RZ, 0x8 ;  /* 0x0000000807077211 */ /* 0x000fc800078f40ff */
[----:B------:R-:W-:-:S05]  /*0240*/  SHF.R.S32.HI R7, RZ, 0x8, R7 ;  /* 0x00000008ff077819 */ /* 0x000fca0000011407 */
[----:B------:R-:W-:-:S05]  /*0250*/  IMAD.HI R6, R7, -0x29d47f29, R6 ;  /* 0xd62b80d707067827 */ /* 0x000fca00078e0206 */
[----:B------:R-:W-:Y:S02]  /*0260*/  SHF.R.U32.HI R9, RZ, 0x1f, R6 ;  /* 0x0000001fff097819 */ /* 0x000fe40000011606 */
[----:B------:R-:W-:Y:S02]  /*0270*/  ISETP.GE.AND P0, PT, R8, 0x4c800, PT ;  /* 0x0004c8000800780c */ /* 0x000fe40003f06270 */
[----:B------:R-:W-:-:S05]  /*0280*/  LEA.HI.SX32 R9, R6, R9, 0x18 ;  /* 0x0000000906097211 */ /* 0x000fca00078fc2ff */
[----:B------:R-:W-:-:S04]  /*0290*/  IMAD R39, R9, -0x132, R7 ;  /* 0xfffffece09277824 */ /* 0x000fc800078e0207 */
[----:B------:R-:W-:-:S05]  /*02a0*/  IMAD.WIDE R4, R39, 0x4, R4 ;  /* 0x0000000427047825 */ /* 0x000fca00078e0204 */
[----:B------:R-:W3:Y:S04]  /*02b0*/  @!P0 LDG.E.EL R34, desc[UR4][R4.64] ;  /* 0x0000000404228981 */ /* 0x000ee8000c2e1900 */
[----:B------:R-:W3:Y:S04]  /*02c0*/  @!P0 LDG.E.EL R35, desc[UR4][R4.64] ;  /* 0x0000000404238981 */ /* 0x000ee8000c2e1900 */
[----:B------:R-:W3:Y:S04]  /*02d0*/  @!P0 LDG.E.EL R33, desc[UR4][R4.64] ;  /* 0x0000000404218981 */ /* 0x000ee8000c2e1900 */
[----:B------:R5:W3:Y:S01]  /*02e0*/  @!P0 LDG.E.EL R32, desc[UR4][R4.64] ;  /* 0x0000000404208981 */ /* 0x000ae2000c2e1900 */
[----:B-1----:R-:W-:Y:S01]  /*02f0*/  CS2R R2, SRZ ;  /* 0x0000000000027805 */ /* 0x002fe2000001ff00 */
[----:B----4-:R-:W-:Y:S01]  /*0300*/  IMAD.WIDE R10, R41, 0x4, R30 ;  /* 0x00000004290a7825 */ /* 0x010fe200078e021e */
[----:B------:R-:W-:-:S02]  /*0310*/  CS2R R8, SRZ ;  /* 0x0000000000087805 */ /* 0x000fc4000001ff00 */
[----:B------:R-:W-:Y:S02]  /*0320*/  CS2R R20, SRZ ;  /* 0x0000000000147805 */ /* 0x000fe4000001ff00 */
[----:B------:R-:W4:Y:S01]  /*0330*/  @!P1 LDG.E.EL R37, desc[UR4][R10.64] ;  /* 0x000000040a259981 */ /* 0x000f22000c2e1900 */
[----:B0----5:R-:W-:-:S03]  /*0340*/  CS2R R4, SRZ ;  /* 0x0000000000047805 */ /* 0x021fc6000001ff00 */
[----:B------:R-:W5:Y:S01]  /*0350*/  @!P1 LDG.E.EL R2, desc[UR4][R10.64] ;  /* 0x000000040a029981 */ /* 0x000f62000c2e1900 */
[----:B------:R-:W-:-:S03]  /*0360*/  IMAD.WIDE R18, R41, 0x4, R28 ;  /* 0x0000000429127825 */ /* 0x000fc600078e021c */
[----:B------:R-:W4:Y:S04]  /*0370*/  @!P1 LDG.E.EL R3, desc[UR4][R10.64] ;  /* 0x000000040a039981 */ /* 0x000f28000c2e1900 */
[----:B------:R0:W4:Y:S01]  /*0380*/  @!P1 LDG.E.EL R4, desc[UR4][R10.64] ;  /* 0x000000040a049981 */ /* 0x000122000c2e1900 */
[----:B------:R-:W-:-:S03]  /*0390*/  CS2R R6, SRZ ;  /* 0x0000000000067805 */ /* 0x000fc6000001ff00 */
[----:B------:R-:W4:Y:S01]  /*03a0*/  @!P1 LDG.E.EL R9, desc[UR4][R18.64] ;  /* 0x0000000412099981 */ /* 0x000f22000c2e1900 */
[----:B------:R-:W-:-:S03]  /*03b0*/  IMAD.WIDE R30, R39, 0x4, R30 ;  /* 0x00000004271e7825 */ /* 0x000fc600078e021e */
[----:B------:R-:W4:Y:S01]  /*03c0*/  @!P1 LDG.E.EL R20, desc[UR4][R18.64] ;  /* 0x0000000412149981 */ /* 0x000f22000c2e1900 */
[----:B0-----:R-:W-:Y:S02]  /*03d0*/  CS2R R10, SRZ ;  /* 0x00000000000a7805 */ /* 0x001fe4000001ff00 */
[----:B------:R-:W-:Y:S01]  /*03e0*/  CS2R R22, SRZ ;  /* 0x0000000000167805 */ /* 0x000fe2000001ff00 */
[----:B------:R-:W-:Y:S01]  /*03f0*/  IMAD.WIDE R28, R39, 0x4, R28 ;  /* 0x00000004271c7825 */ /* 0x000fe200078e021c */
[----:B------:R-:W4:Y:S04]  /*0400*/  @!P0 LDG.E.EL R5, desc[UR4][R30.64] ;  /* 0x000000041e058981 */ /* 0x000f28000c2e1900 */
[----:B------:R-:W4:Y:S04]  /*0410*/  @!P1 LDG.E.EL R10, desc[UR4][R18.64] ;  /* 0x00000004120a9981 */ /* 0x000f28000c2e1900 */
[----:B------:R-:W4:Y:S04]  /*0420*/  @!P1 LDG.E.EL R11, desc[UR4][R18.64] ;  /* 0x00000004120b9981 */ /* 0x000f28000c2e1900 */
[----:B------:R-:W4:Y:S04]  /*0430*/  @!P0 LDG.E.EL R6, desc[UR4][R30.64] ;  /* 0x000000041e068981 */ /* 0x000f28000c2e1900 */
[----:B------:R-:W4:Y:S04]  /*0440*/  @!P0 LDG.E.EL R7, desc[UR4][R30.64] ;  /* 0x000000041e078981 */ /* 0x000f28000c2e1900 */
[----:B------:R0:W4:Y:S04]  /*0450*/  @!P0 LDG.E.EL R8, desc[UR4][R30.64] ;  /* 0x000000041e088981 */ /* 0x000128000c2e1900 */
[----:B------:R-:W4:Y:S04]  /*0460*/  @!P0 LDG.E.EL R21, desc[UR4][R28.64] ;  /* 0x000000041c158981 */ /* 0x000f28000c2e1900 */
[----:B------:R-:W4:Y:S01]  /*0470*/  @!P0 LDG.E.EL R22, desc[UR4][R28.64] ;  /* 0x000000041c168981 */ /* 0x000f22000c2e1900 */
[----:B0-----:R-:W-:-:S03]  /*0480*/  IMAD.WIDE R30, R41, 0x4, R16 ;  /* 0x00000004291e7825 */ /* 0x001fc600078e0210 */
[----:B------:R-:W4:Y:S01]  /*0490*/  @!P0 LDG.E.EL R23, desc[UR4][R28.64] ;  /* 0x000000041c178981 */ /* 0x000f22000c2e1900 */
[----:B------:R-:W-:-:S03]  /*04a0*/  IMAD.WIDE R16, R39, 0x4, R16 ;  /* 0x0000000427107825 */ /* 0x000fc600078e0210 */
[----:B------:R0:W4:Y:S02]  /*04b0*/  @!P0 LDG.E.EL R24, desc[UR4][R28.64] ;  /* 0x000000041c188981 */ /* 0x000124000c2e1900 */
[----:B0-----:R-:W-:-:S06]  /*04c0*/  CS2R R28, SRZ ;  /* 0x00000000001c7805 */ /* 0x001fcc000001ff00 */
[----:B------:R-:W4:Y:S04]  /*04d0*/  @!P0 LDG.E.EL R28, desc[UR4][R16.64] ;  /* 0x00000004101c8981 */ /* 0x000f28000c2e1900 */
[----:B------:R-:W4:Y:S01]  /*04e0*/  @!P0 LDG.E.EL R29, desc[UR4][R16.64] ;  /* 0x00000004101d8981 */ /* 0x000f22000c2e1900 */
[----:B------:R-:W-:-:S06]  /*04f0*/  CS2R R40, SRZ ;  /* 0x0000000000287805 */ /* 0x000fcc000001ff00 */
[----:B------:R-:W4:Y:S04]  /*0500*/  @!P1 LDG.E.EL R40, desc[UR4][R30.64] ;  /* 0x000000041e289981 */ /* 0x000f28000c2e1900 */
[----:B------:R-:W4:Y:S01]  /*0510*/  @!P1 LDG.E.EL R41, desc[UR4][R30.64] ;  /* 0x000000041e299981 */ /* 0x000f22000c2e1900 */
[----:B------:R-:W-:Y:S02]  /*0520*/  CS2R R12, SRZ ;  /* 0x00000000000c7805 */ /* 0x000fe4000001ff00 */
[----:B------:R-:W-:Y:S01]  /*0530*/  CS2R R14, SRZ ;  /* 0x00000000000e7805 */ /* 0x000fe2000001ff00 */
[----:B------:R-:W-:-:S05]  /*0540*/  IMAD.WIDE R26, R0, 0x4, R26 ;  /* 0x00000004001a7825 */ /* 0x000fca00078e021a */
[----:B------:R-:W4:Y:S01]  /*0550*/  @!P1 LDG.E.128 R12, desc[UR4][R26.64] ;  /* 0x000000041a0c9981 */ /* 0x000f22000c1e1d00 */
[----:B--2---:R-:W-:-:S04]  /*0560*/  FADD R44, R42, 9.9999997473787516356e-06 ;  /* 0x3727c5ac2a2c7421 */ /* 0x004fc80000000000 */
[----:B------:R-:W0:Y:S01]  /*0570*/  MUFU.SQRT R18, R44 ;  /* 0x0000002c00127308 */ /* 0x000e220000002000 */
[----:B---3--:R-:W-:Y:S01]  /*0580*/  FADD R19, R38, 9.9999997473787516356e-06 ;  /* 0x3727c5ac26137421 */ /* 0x008fe20000000000 */
[----:B------:R-:W-:Y:S01]  /*0590*/  CS2R R38, SRZ ;  /* 0x0000000000267805 */ /* 0x000fe2000001ff00 */
[----:B------:R-:W-:-:S05]  /*05a0*/  FADD R36, R36, 9.9999997473787516356e-06 ;  /* 0x3727c5ac24247421 */ /* 0x000fca0000000000 */
[----:B------:R-:W1:Y:S01]  /*05b0*/  MUFU.SQRT R19, R19 ;  /* 0x0000001300137308 */ /* 0x000e620000002000 */
[----:B------:R-:W-:Y:S01]  /*05c0*/  FADD R25, R25, 9.9999997473787516356e-06 ;  /* 0x3727c5ac19197421 */ /* 0x000fe20000000000 */
[----:B------:R-:W2:Y:S04]  /*05d0*/  @!P0 LDG.E.EL R38, desc[UR4][R16.64] ;  /* 0x0000000410268981 */ /* 0x000ea8000c2e1900 */
[----:B------:R3:W2:Y:S01]  /*05e0*/  @!P0 LDG.E.EL R39, desc[UR4][R16.64] ;  /* 0x0000000410278981 */ /* 0x0006a2000c2e1900 */
[C---:B0-----:R-:W-:Y:S01]  /*05f0*/  FSETP.GT.AND P3, PT, R18.reuse, 8.50705917302346158658e+37, PT ;  /* 0x7e8000001200780b */ /* 0x041fe20003f64000 */
[----:B------:R0:W0:Y:S01]  /*0600*/  MUFU.SQRT R44, R25 ;  /* 0x00000019002c7308 */ /* 0x0000220000002000 */
[----:B------:R-:W-:Y:S01]  /*0610*/  FSETP.GEU.AND P6, PT, R18, 1.175494350822287508e-38, PT ;  /* 0x008000001200780b */ /* 0x000fe20003fce000 */
[----:B---3--:R-:W-:-:S06]  /*0620*/  HFMA2.MMA R16, -RZ, RZ, 1.625, 0 ;  /* 0x3e800000ff107435 */ /* 0x008fcc00000001ff */
[----:B------:R-:W3:Y:S01]  /*0630*/  MUFU.SQRT R36, R36 ;  /* 0x0000002400247308 */ /* 0x000ee20000002000 */
[----:B-1----:R-:W-:-:S03]  /*0640*/  FSETP.GT.AND P5, PT, R19, 8.50705917302346158658e+37, PT ;  /* 0x7e8000001300780b */ /* 0x002fc60003fa4000 */
[----:B------:R-:W-:Y:S01]  /*0650*/  @P3 FMUL R18, R18, 0.25 ;  /* 0x3e80000012123820 */ /* 0x000fe20000400000 */
[----:B------:R-:W-:Y:S02]  /*0660*/  FSETP.GEU.AND P2, PT, R19, 1.175494350822287508e-38, PT ;  /* 0x008000001300780b */ /* 0x000fe40003f4e000 */
[----:B0-----:R-:W-:Y:S01]  /*0670*/  FSEL R25, R16, 1, P3 ;  /* 0x3f80000010197808 */ /* 0x001fe20001800000 */
[----:B------:R-:W-:Y:S01]  /*0680*/  @!P6 FMUL R18, R18, 16777216 ;  /* 0x4b8000001212e820 */ /* 0x000fe20000400000 */
[----:B------:R-:W-:-:S03]  /*0690*/  FSETP.GT.AND P4, PT, R44, 8.50705917302346158658e+37, PT ;  /* 0x7e8000002c00780b */ /* 0x000fc60003f84000 */
[----:B------:R-:W-:Y:S01]  /*06a0*/  @!P6 FMUL R25, R25, 16777216 ;  /* 0x4b8000001919e820 */ /* 0x000fe20000400000 */
[----:B---3--:R-:W-:Y:S01]  /*06b0*/  FSETP.GT.AND P6, PT, R36, 8.50705917302346158658e+37, PT ;  /* 0x7e8000002400780b */ /* 0x008fe20003fc4000 */
[----:B------:R-:W-:Y:S01]  /*06c0*/  @P5 FMUL R19, R19, 0.25 ;  /* 0x3e80000013135820 */ /* 0x000fe20000400000 */
[----:B------:R-:W-:Y:S02]  /*06d0*/  FSEL R45, R16, 1, P5 ;  /* 0x3f800000102d7808 */ /* 0x000fe40002800000 */
[----:B------:R-:W-:Y:S02]  /*06e0*/  FSETP.GEU.AND P3, PT, R44, 1.175494350822287508e-38, PT ;  /* 0x008000002c00780b */ /* 0x000fe40003f6e000 */
[----:B------:R-:W-:Y:S02]  /*06f0*/  FSETP.GEU.AND P5, PT, R36, 1.175494350822287508e-38, PT ;  /* 0x008000002400780b */ /* 0x000fe40003fae000 */
[----:B------:R-:W-:Y:S01]  /*0700*/  CS2R R42, SRZ ;  /* 0x00000000002a7805 */ /* 0x000fe2000001ff00 */
[----:B------:R-:W-:Y:S01]  /*0710*/  @!P2 FMUL R19, R19, 16777216 ;  /* 0x4b8000001313a820 */ /* 0x000fe20000400000 */
[----:B------:R-:W0:Y:S01]  /*0720*/  MUFU.RCP R18, R18 ;  /* 0x0000001200127308 */ /* 0x000e220000001000 */
[----:B------:R-:W-:-:S03]  /*0730*/  @P4 FMUL R44, R44, 0.25 ;  /* 0x3e8000002c2c4820 */ /* 0x000fc60000400000 */
[----:B------:R-:W3:Y:S01]  /*0740*/  @!P1 LDG.E.EL R42, desc[UR4][R30.64] ;  /* 0x000000041e2a9981 */ /* 0x000ee2000c2e1900 */
[----:B------:R-:W-:-:S03]  /*0750*/  @P6 FMUL R36, R36, 0.25 ;  /* 0x3e80000024246820 */ /* 0x000fc60000400000 */
[----:B------:R1:W2:Y:S01]  /*0760*/  @!P1 LDG.E.EL R43, desc[UR4][R30.64] ;  /* 0x000000041e2b9981 */ /* 0x0002a2000c2e1900 */
[----:B------:R-:W-:Y:S01]  /*0770*/  FADD R34, R34, 9.9999997473787516356e-06 ;  /* 0x3727c5ac22227421 */ /* 0x000fe20000000000 */
[----:B------:R-:W-:Y:S01]  /*0780*/  @!P3 FMUL R44, R44, 16777216 ;  /* 0x4b8000002c2cb820 */ /* 0x000fe20000400000 */
[----:B------:R-:W-:Y:S01]  /*0790*/  @!P5 FMUL R36, R36, 16777216 ;  /* 0x4b8000002424d820 */ /* 0x000fe20000400000 */
[----:B-1----:R1:W0:Y:S01]  /*07a0*/  MUFU.RCP R30, R19 ;  /* 0x00000013001e7308 */ /* 0x0022220000001000 */
[----:B------:R-:W-:Y:S01]  /*07b0*/  @!P2 FMUL R45, R45, 16777216 ;  /* 0x4b8000002d2da820 */ /* 0x000fe20000400000 */
[----:B------:R-:W-:-:S06]  /*07c0*/  FADD R35, R35, 9.9999997473787516356e-06 ;  /* 0x3727c5ac23237421 */ /* 0x000fcc0000000000 */
[----:B------:R0:W-:Y:S01]  /*07d0*/  MUFU.SQRT R17, R34 ;  /* 0x0000002200117308 */ /* 0x0001e20000002000 */
[----:B-1----:R-:W-:-:S07]  /*07e0*/  FSEL R19, R16, 1, P4 ;  /* 0x3f80000010137808 */ /* 0x002fce0002000000 */
[----:B------:R-:W1:Y:S01]  /*07f0*/  MUFU.RCP R31, R44 ;  /* 0x0000002c001f7308 */ /* 0x000e620000001000 */
[----:B0-----:R-:W-:Y:S01]  /*0800*/  FMUL R25, R18, R25 ;  /* 0x0000001912197220 */ /* 0x001fe20000400000 */
[----:B------:R-:W-:-:S06]  /*0810*/  FMUL R30, R30, R45 ;  /* 0x0000002d1e1e7220 */ /* 0x000fcc0000400000 */
[----:B------:R-:W0:Y:S01]  /*0820*/  MUFU.RCP R36, R36 ;  /* 0x0000002400247308 */ /* 0x000e220000001000 */
[----:B------:R-:W-:Y:S01]  /*0830*/  FSEL R45, R16, 1, P6 ;  /* 0x3f800000102d7808 */ /* 0x000fe20003000000 */
[----:B------:R-:W-:-:S06]  /*0840*/  @!P3 FMUL R19, R19, 16777216 ;  /* 0x4b8000001313b820 */ /* 0x000fcc0000400000 */
[----:B------:R-:W5:Y:S01]  /*0850*/  MUFU.SQRT R18, R35 ;  /* 0x0000002300127308 */ /* 0x000f620000002000 */
[----:B------:R-:W-:Y:S01]  /*0860*/  @!P5 FMUL R45, R45, 16777216 ;  /* 0x4b8000002d2dd820 */ /* 0x000fe20000400000 */
[----:B------:R-:W-:Y:S01]  /*0870*/  FADD R34, R33, 9.9999997473787516356e-06 ;  /* 0x3727c5ac21227421 */ /* 0x000fe20000000000 */
[----:B-1----:R-:W-:Y:S01]  /*0880*/  FMUL R31, R31, R19 ;  /* 0x000000131f1f7220 */ /* 0x002fe20000400000 */
[C---:B------:R-:W-:Y:S01]  /*0890*/  FSETP.GT.AND P3, PT, R17.reuse, 8.50705917302346158658e+37, PT ;  /* 0x7e8000001100780b */ /* 0x040fe20003f64000 */
[----:B------:R-:W-:Y:S01]  /*08a0*/  FADD R19, R32, 9.9999997473787516356e-06 ;  /* 0x3727c5ac20137421 */ /* 0x000fe20000000000 */
[----:B0-----:R-:W-:Y:S01]  /*08b0*/  FMUL R32, R36, R45 ;  /* 0x0000002d24207220 */ /* 0x001fe20000400000 */
[----:B------:R-:W-:Y:S01]  /*08c0*/  FSETP.GEU.AND P6, PT, R17, 1.175494350822287508e-38, PT ;  /* 0x008000001100780b */ /* 0x000fe20003fce000 */
[----:B------:R-:W0:Y:S01]  /*08d0*/  MUFU.SQRT R36, R34 ;  /* 0x0000002200247308 */ /* 0x000e220000002000 */
[----:B------:R-:W-:Y:S02]  /*08e0*/  FSEL R33, R16, 1, P3 ;  /* 0x3f80000010217808 */ /* 0x000fe40001800000 */
[----:B-----5:R-:W-:-:S06]  /*08f0*/  FSETP.GT.AND P5, PT, R18, 8.50705917302346158658e+37, PT ;  /* 0x7e8000001200780b */ /* 0x020fcc0003fa4000 */
[----:B------:R-:W-:Y:S01]  /*0900*/  @P3 FMUL R17, R17, 0.25 ;  /* 0x3e80000011113820 */ /* 0x000fe20000400000 */
[----:B------:R-:W1:Y:S03]  /*0910*/  MUFU.SQRT R19, R19 ;  /* 0x0000001300137308 */ /* 0x000e660000002000 */
[----:B------:R-:W-:Y:S01]  /*0920*/  @!P6 FMUL R17, R17, 16777216 ;  /* 0x4b8000001111e820 */ /* 0x000fe20000400000 */
[----:B------:R-:W-:Y:S01]  /*0930*/  @!P6 FMUL R33, R33, 16777216 ;  /* 0x4b8000002121e820 */ /* 0x000fe20000400000 */
[----:B0-----:R-:W-:Y:S02]  /*0940*/  FSETP.GT.AND P6, PT, R36, 8.50705917302346158658e+37, PT ;  /* 0x7e8000002400780b */ /* 0x001fe40003fc4000 */
[C---:B------:R-:W-:Y:S01]  /*0950*/  FSETP.GEU.AND P2, PT, R18.reuse, 1.175494350822287508e-38, PT ;  /* 0x008000001200780b */ /* 0x040fe20003f4e000 */
[----:B------:R-:W-:Y:S01]  /*0960*/  @P5 FMUL R18, R18, 0.25 ;  /* 0x3e80000012125820 */ /* 0x000fe20000400000 */
[----:B------:R-:W-:-:S02]  /*0970*/  FSEL R34, R16, 1, P5 ;  /* 0x3f80000010227808 */ /* 0x000fc40002800000 */
[----:B------:R-:W-:Y:S02]  /*0980*/  FSETP.GEU.AND P5, PT, R36, 1.175494350822287508e-38, PT ;  /* 0x008000002400780b */ /* 0x000fe40003fae000 */
[----:B-1----:R-:W-:-:S05]  /*0990*/  FSETP.GT.AND P4, PT, R19, 8.50705917302346158658e+37, PT ;  /* 0x7e8000001300780b */ /* 0x002fca0003f84000 */
[----:B------:R-:W-:Y:S01]  /*09a0*/  @P6 FMUL R36, R36, 0.25 ;  /* 0x3e80000024246820 */ /* 0x000fe20000400000 */
[----:B------:R-:W-:Y:S01]  /*09b0*/  FSETP.GEU.AND P3, PT, R19, 1.175494350822287508e-38, PT ;  /* 0x008000001300780b */ /* 0x000fe20003f6e000 */
[----:B------:R0:W1:Y:S04]  /*09c0*/  MUFU.RCP R44, R17 ;  /* 0x00000011002c7308 */ /* 0x0000680000001000 */
[----:B------:R-:W-:-:S06]  /*09d0*/  @!P5 FMUL R36, R36, 16777216 ;  /* 0x4b8000002424d820 */ /* 0x000fcc0000400000 */
[----:B------:R-:W5:Y:S01]  /*09e0*/  MUFU.RCP R36, R36 ;  /* 0x0000002400247308 */ /* 0x000f620000001000 */
[----:B0-----:R-:W-:Y:S01]  /*09f0*/  FSEL R17, R16, 1, P6 ;  /* 0x3f80000010117808 */ /* 0x001fe20003000000 */
[----:B------:R-:W-:Y:S01]  /*0a00*/  @P4 FMUL R19, R19, 0.25 ;  /* 0x3e80000013134820 */ /* 0x000fe20000400000 */
[----:B------:R-:W-:-:S03]  /*0a10*/  @!P2 FMUL R18, R18, 16777216 ;  /* 0x4b8000001212a820 */ /* 0x000fc60000400000 */
[----:B------:R-:W-:Y:S01]  /*0a20*/  @!P3 FMUL R19, R19, 16777216 ;  /* 0x4b8000001313b820 */ /* 0x000fe20000400000 */
[----:B------:R-:W-:Y:S01]  /*0a30*/  @!P5 FMUL R17, R17, 16777216 ;  /* 0x4b8000001111d820 */ /* 0x000fe20000400000 */
[----:B-1----:R-:W-:Y:S01]  /*0a40*/  FMUL R33, R44, R33 ;  /* 0x000000212c217220 */ /* 0x002fe20000400000 */
[----:B------:R-:W-:Y:S01]  /*0a50*/  MUFU.RCP R45, R18 ;  /* 0x00000012002d7308 */ /* 0x000fe20000001000 */
[----:B------:R-:W-:Y:S01]  /*0a60*/  FSEL R44, R16, 1, P4 ;  /* 0x3f800000102c7808 */ /* 0x000fe20002000000 */
[----:B-----5:R-:W-:Y:S01]  /*0a70*/  FMUL R36, R36, R17 ;  /* 0x0000001124247220 */ /* 0x020fe20000400000 */
[----:B------:R-:W-:-:S05]  /*0a80*/  CS2R R16, SRZ ;  /* 0x0000000000107805 */ /* 0x000fca000001ff00 */
[----:B------:R0:W1:Y:S02]  /*0a90*/  MUFU.RCP R35, R19 ;  /* 0x0000001300237308 */ /* 0x0000640000001000 */
[----:B0-----:R-:W-:-:S06]  /*0aa0*/  CS2R R18, SRZ ;  /* 0x0000000000127805 */ /* 0x001fcc000001ff00 */
[----:B------:R-:W5:Y:S01]  /*0ab0*/  @!P0 LDG.E.128 R16, desc[UR4][R26.64+0x800] ;  /* 0x000800041a108981 */ /* 0x000f62000c1e1d00 */
[----:B------:R-:W-:-:S04]  /*0ac0*/  @!P3 FMUL R44, R44, 16777216 ;  /* 0x4b8000002c2cb820 */ /* 0x000fc80000400000 */
[----:B-1----:R-:W-:Y:S01]  /*0ad0*/  FMUL R35, R35, R44 ;  /* 0x0000002c23237220 */ /* 0x002fe20000400000 */
[----:B----4-:R-:W-:Y:S01]  /*0ae0*/  FADD R44, -R37, R12 ;  /* 0x0000000c252c7221 */ /* 0x010fe20000000100 */
[----:B------:R-:W-:Y:S02]  /*0af0*/  FADD R37, -R2, R13 ;  /* 0x0000000d02257221 */ /* 0x000fe40000000100 */
[----:B------:R-:W0:Y:S01]  /*0b00*/  LDC.64 R12, c[0x0][0x238] ;  /* 0x00008e00ff0c7b82 */ /* 0x000e220000000a00 */
[----:B------:R-:W-:Y:S01]  /*0b10*/  FADD R14, -R3, R14 ;  /* 0x0000000e030e7221 */ /* 0x000fe20000000100 */
[----:B------:R-:W-:Y:S01]  /*0b20*/  FADD R15, -R4, R15 ;  /* 0x0000000f040f7221 */ /* 0x000fe20000000100 */
[----:B------:R-:W-:Y:S01]  /*0b30*/  FMUL R25, R25, R44 ;  /* 0x0000002c19197220 */ /* 0x000fe20000400000 */
[----:B------:R-:W-:Y:S01]  /*0b40*/  FMUL R30, R30, R37 ;  /* 0x000000251e1e7220 */ /* 0x000fe20000400000 */
[----:B------:R-:W-:Y:S01]  /*0b50*/  FMUL R31, R31, R14 ;  /* 0x0000000e1f1f7220 */ /* 0x000fe20000400000 */
[----:B------:R-:W-:Y:S01]  /*0b60*/  FMUL R32, R32, R15 ;  /* 0x0000000f20207220 */ /* 0x000fe20000400000 */
[----:B------:R-:W-:Y:S01]  /*0b70*/  @!P2 FMUL R34, R34, 16777216 ;  /* 0x4b8000002222a820 */ /* 0x000fe20000400000 */
[----:B------:R-:W-:Y:S01]  /*0b80*/  FFMA R9, R25, R9, R40 ;  /* 0x0000000919097223 */ /* 0x000fe20000000028 */
[----:B------:R-:W-:-:S02]  /*0b90*/  FFMA R10, R30, R10, R41 ;  /* 0x0000000a1e0a7223 */ /* 0x000fc40000000029 */
[----:B------:R-:W-:Y:S02]  /*0ba0*/  FMUL R34, R45, R34 ;  /* 0x000000222d227220 */ /* 0x000fe40000400000 */
[C---:B------:R-:W-:Y:S02]  /*0bb0*/  FSETP.GEU.AND P5, PT, R9.reuse, RZ, PT ;  /* 0x000000ff0900720b */ /* 0x040fe40003fae000 */
[----:B------:R-:W-:Y:S02]  /*0bc0*/  FSETP.GEU.AND P4, PT, R10, RZ, PT ;  /* 0x000000ff0a00720b */ /* 0x000fe40003f8e000 */
[----:B------:R-:W-:Y:S01]  /*0bd0*/  SEL R4, R9, RZ, P5 ;  /* 0x000000ff09047207 */ /* 0x000fe20002800000 */
[----:B0-----:R-:W-:-:S04]  /*0be0*/  IMAD.WIDE R12, R0, 0x4, R12 ;  /* 0x00000004000c7825 */ /* 0x001fc800078e020c */
[----:B---3--:R-:W-:Y:S01]  /*0bf0*/  FFMA R11, R31, R11, R42 ;  /* 0x0000000b1f0b7223 */ /* 0x008fe2000000002a */
[----:B--2---:R-:W-:-:S04]  /*0c00*/  FFMA R20, R32, R20, R43 ;  /* 0x0000001420147223 */ /* 0x004fc8000000002b */
[----:B------:R-:W-:Y:S02]  /*0c10*/  FSETP.GEU.AND P3, PT, R11, RZ, PT ;  /* 0x000000ff0b00720b */ /* 0x000fe40003f6e000 */
[----:B------:R-:W-:Y:S01]  /*0c20*/  FSETP.GEU.AND P2, PT, R20, RZ, PT ;  /* 0x000000ff1400720b */ /* 0x000fe20003f4e000 */
[----:B-----5:R-:W-:Y:S01]  /*0c30*/  FADD R19, -R8, R19 ;  /* 0x0000001308137221 */ /* 0x020fe20000000100 */
[----:B------:R-:W-:Y:S01]  /*0c40*/  FADD R18, -R7, R18 ;  /* 0x0000001207127221 */ /* 0x000fe20000000100 */
[----:B------:R-:W-:Y:S01]  /*0c50*/  FADD R17, -R6, R17 ;  /* 0x0000001106117221 */ /* 0x000fe20000000100 */
[----:B------:R-:W-:Y:S01]  /*0c60*/  FADD R16, -R5, R16 ;  /* 0x0000001005107221 */ /* 0x000fe20000000100 */
[----:B------:R-:W-:Y:S01]  /*0c70*/  FMUL R36, R36, R19 ;  /* 0x0000001324247220 */ /* 0x000fe20000400000 */
[----:B------:R-:W-:Y:S01]  /*0c80*/  FMUL R35, R35, R18 ;  /* 0x0000001223237220 */ /* 0x000fe20000400000 */
[----:B------:R-:W-:Y:S01]  /*0c90*/  FMUL R34, R34, R17 ;  /* 0x0000001122227220 */ /* 0x000fe20000400000 */
[----:B------:R-:W-:Y:S01]  /*0ca0*/  FMUL R33, R33, R16 ;  /* 0x0000001021217220 */ /* 0x000fe20000400000 */
[----:B------:R-:W-:Y:S01]  /*0cb0*/  SEL R7, R20, RZ, P2 ;  /* 0x000000ff14077207 */ /* 0x000fe20001000000 */
[----:B------:R-:W-:Y:S01]  /*0cc0*/  FFMA R24, R36, R24, R39 ;  /* 0x0000001824187223 */ /* 0x000fe20000000027 */
[----:B------:R-:W-:Y:S01]  /*0cd0*/  SEL R6, R11, RZ, P3 ;  /* 0x000000ff0b067207 */ /* 0x000fe20001800000 */
[----:B------:R-:W-:Y:S01]  /*0ce0*/  FFMA R23, R35, R23, R38 ;  /* 0x0000001723177223 */ /* 0x000fe20000000026 */
[----:B------:R-:W-:Y:S01]  /*0cf0*/  SEL R5, R10, RZ, P4 ;  /* 0x000000ff0a057207 */ /* 0x000fe20002000000 */
[----:B------:R-:W-:Y:S01]  /*0d00*/  FFMA R22, R34, R22, R29 ;  /* 0x0000001622167223 */ /* 0x000fe2000000001d */
[----:B------:R-:W-:-:S02]  /*0d10*/  FFMA R21, R33, R21, R28 ;  /* 0x0000001521157223 */ /* 0x000fc4000000001c */
[----:B------:R-:W-:Y:S01]  /*0d20*/  FSETP.GEU.AND P2, PT, R23, RZ, PT ;  /* 0x000000ff1700720b */ /* 0x000fe20003f4e000 */
[----:B------:R0:W-:Y:S01]  /*0d30*/  @!P1 STG.E.128 desc[UR4][R12.64], R4 ;  /* 0x000000040c009986 */ /* 0x0001e2000c101d04 */
[----:B------:R-:W-:Y:S02]  /*0d40*/  FSETP.GEU.AND P1, PT, R24, RZ, PT ;  /* 0x000000ff1800720b */ /* 0x000fe40003f2e000 */
[----:B------:R-:W-:Y:S02]  /*0d50*/  FSETP.GEU.AND P3, PT, R22, RZ, PT ;  /* 0x000000ff1600720b */ /* 0x000fe40003f6e000 */
[----:B------:R-:W-:Y:S02]  /*0d60*/  FSETP.GEU.AND P4, PT, R21, RZ, PT ;  /* 0x000000ff1500720b */ /* 0x000fe40003f8e000 */
[----:B------:R-:W-:Y:S02]  /*0d70*/  SEL R11, R24, RZ, P1 ;  /* 0x000000ff180b7207 */ /* 0x000fe40000800000 */
[----:B------:R-:W-:-:S02]  /*0d80*/  SEL R10, R23, RZ, P2 ;  /* 0x000000ff170a7207 */ /* 0x000fc40001000000 */
[----:B------:R-:W-:Y:S02]  /*0d90*/  SEL R9, R22, RZ, P3 ;  /* 0x000000ff16097207 */ /* 0x000fe40001800000 */
[----:B------:R-:W-:Y:S01]  /*0da0*/  SEL R8, R21, RZ, P4 ;  /* 0x000000ff15087207 */ /* 0x000fe20002000000 */
[----:B0-----:R-:W-:Y:S06]  /*0db0*/  @P0 EXIT ;  /* 0x000000000000094d */ /* 0x001fec0003800000 */
[----:B------:R-:W-:Y:S01]  /*0dc0*/  STG.E.128 desc[UR4][R12.64+0x800], R8 ;  /* 0x000800080c007986 */ /* 0x000fe2000c101d04 */
[----:B------:R-:W-:Y:S05]  /*0dd0*/  EXIT ;  /* 0x000000000000794d */ /* 0x000fea0003800000 */
.L_x_0:
[----:B------:R-:W-:-:S00]  /*0de0*/  BRA `(.L_x_0) ;  /* 0xfffffffc00fc7947 */ /* 0x000fc0000383ffff */
[----:B------:R-:W-:-:S00]  /*0df0*/  NOP ;  /* 0x0000000000007918 */ /* 0x000fc00000000000 */
        /* <DEDUP_REMOVED lines=8> */
.L_x_1:


//--------------------- .nv.global.init           --------------------------
	.section	.nv.global.init,"aw",@progbits
.nv.global.init:
	.type		_$_str,@object
	.size		_$_str,(_$_str_$_2 - _$_str)
_$_str:
        /*0000*/ 	.byte	0x5f, 0x5f, 0x43, 0x55, 0x44, 0x41, 0x5f, 0x46, 0x54, 0x5a, 0x00
	.type		_$_str_$_2,@object
	.size		_$_str_$_2,(.L_1 - _$_str_$_2)
_$_str_$_2:
        /*000b*/ 	.byte	0x5f, 0x5f, 0x43, 0x55, 0x44, 0x41, 0x5f, 0x50, 0x52, 0x45, 0x43, 0x5f, 0x53, 0x51, 0x52, 0x54
        /*001b*/ 	.byte	0x00
.L_1:


//--------------------- .nv.constant0.triton_poi_fused__native_batch_norm_legit_no_training_relu_76 --------------------------
	.section	.nv.constant0.triton_poi_fused__native_batch_norm_legit_no_training_relu_76,"a",@progbits
	.sectionflags	@""
	.align	4
.nv.constant0.triton_poi_fused__native_batch_norm_legit_no_training_relu_76:
	.zero		580
